//
// Generated by NVIDIA NVVM Compiler
//
// Compiler Build ID: CL-36424714
// Cuda compilation tools, release 13.0, V13.0.88
// Based on NVVM 20.0.0
//

.version 9.0
.target sm_100
.address_size 64

	// .globl	_Z3pcmPi
// _ZZ3pcmPiE2sR has been demoted
// _ZZ3pcmPiE2sC has been demoted

.visible .entry _Z3pcmPi(
	.param .u64 .ptr .align 1 _Z3pcmPi_param_0
)
{
	.reg .pred 	%p<30>;
	.reg .b32 	%r<183>;
	.reg .b64 	%rd<7>;
	// demoted variable
	.shared .align 4 .b8 _ZZ3pcmPiE2sR[16384];
	// demoted variable
	.shared .align 4 .b8 _ZZ3pcmPiE2sC[16384];
	ld.param.u64 	%rd2, [_Z3pcmPi_param_0];
	cvta.to.global.u64 	%rd1, %rd2;
	mov.u32 	%r1, %tid.x;
	mov.u32 	%r74, %ctaid.x;
	mov.u32 	%r75, %ntid.x;
	mad.lo.s32 	%r2, %r74, %r75, %r1;
	setp.gt.s32 	%p2, %r2, 131071;
	@%p2 bra 	$L__BB0_2;
	shl.b32 	%r76, %r2, 2;
	mul.wide.s32 	%rd3, %r76, 4;
	add.s64 	%rd4, %rd1, %rd3;
	ld.global.u32 	%r77, [%rd4];
	shl.b32 	%r78, %r1, 4;
	mov.u32 	%r79, _ZZ3pcmPiE2sC;
	add.s32 	%r80, %r79, %r78;
	st.shared.u32 	[%r80], %r77;
	ld.global.u32 	%r81, [%rd4+4];
	st.shared.u32 	[%r80+4], %r81;
	ld.global.u32 	%r82, [%rd4+8];
	st.shared.u32 	[%r80+8], %r82;
	ld.global.u32 	%r83, [%rd4+12];
	st.shared.u32 	[%r80+12], %r83;
$L__BB0_2:
	bar.sync 	0;
	shl.b32 	%r85, %r1, 4;
	mov.u32 	%r86, _ZZ3pcmPiE2sR;
	add.s32 	%r3, %r86, %r85;
	and.b32  	%r4, %r1, 1;
	setp.eq.b32 	%p3, %r4, 1;
	setp.ne.s32 	%p4, %r1, 1023;
	and.pred  	%p1, %p4, %p3;
	mov.u32 	%r87, _ZZ3pcmPiE2sC;
	add.s32 	%r5, %r87, %r85;
	mov.b32 	%r164, 0;
	not.pred 	%p16, %p1;
$L__BB0_3:
	setp.ne.s32 	%p5, %r4, 0;
	@%p5 bra 	$L__BB0_13;
	ld.shared.u32 	%r7, [%r5];
	ld.shared.u32 	%r8, [%r5+16];
	setp.gt.s32 	%p9, %r7, %r8;
	min.s32 	%r107, %r7, %r8;
	st.shared.u32 	[%r3], %r107;
	selp.b32 	%r108, 0, 4, %p9;
	add.s32 	%r109, %r5, %r108;
	ld.shared.u32 	%r9, [%r109];
	selp.b32 	%r110, 4, 0, %p9;
	add.s32 	%r111, %r5, %r110;
	ld.shared.u32 	%r10, [%r111+16];
	setp.gt.s32 	%p10, %r9, %r10;
	@%p10 bra 	$L__BB0_6;
	setp.gt.s32 	%p11, %r7, %r8;
	selp.u32 	%r165, 1, 0, %p11;
	st.shared.u32 	[%r3+4], %r9;
	selp.b32 	%r166, 1, 2, %p11;
	bra.uni 	$L__BB0_7;
$L__BB0_6:
	setp.gt.s32 	%p12, %r7, %r8;
	setp.le.s32 	%p13, %r7, %r8;
	selp.u32 	%r166, 1, 0, %p13;
	st.shared.u32 	[%r3+4], %r10;
	selp.b32 	%r165, 2, 1, %p12;
$L__BB0_7:
	shl.b32 	%r112, %r166, 2;
	add.s32 	%r113, %r5, %r112;
	ld.shared.u32 	%r17, [%r113];
	shl.b32 	%r114, %r165, 2;
	add.s32 	%r115, %r5, %r114;
	ld.shared.u32 	%r18, [%r115+16];
	setp.gt.s32 	%p14, %r17, %r18;
	@%p14 bra 	$L__BB0_9;
	st.shared.u32 	[%r3+8], %r17;
	add.s32 	%r166, %r166, 1;
	bra.uni 	$L__BB0_10;
$L__BB0_9:
	st.shared.u32 	[%r3+8], %r18;
	add.s32 	%r165, %r165, 1;
$L__BB0_10:
	shl.b32 	%r116, %r166, 2;
	add.s32 	%r117, %r5, %r116;
	ld.shared.u32 	%r23, [%r117];
	shl.b32 	%r118, %r165, 2;
	add.s32 	%r119, %r5, %r118;
	ld.shared.u32 	%r24, [%r119+16];
	setp.gt.s32 	%p15, %r23, %r24;
	@%p15 bra 	$L__BB0_12;
	st.shared.u32 	[%r3+12], %r23;
	bra.uni 	$L__BB0_23;
$L__BB0_12:
	st.shared.u32 	[%r3+12], %r24;
	bra.uni 	$L__BB0_23;
$L__BB0_13:
	ld.shared.u32 	%r25, [%r5+12];
	ld.shared.u32 	%r26, [%r5+-4];
	setp.le.s32 	%p6, %r25, %r26;
	@%p6 bra 	$L__BB0_15;
	st.shared.u32 	[%r3+12], %r25;
	mov.b32 	%r172, 2;
	mov.b32 	%r171, 3;
	bra.uni 	$L__BB0_16;
$L__BB0_15:
	st.shared.u32 	[%r3+12], %r26;
	mov.b32 	%r172, 3;
	mov.b32 	%r171, 2;
$L__BB0_16:
	shl.b32 	%r92, %r172, 2;
	add.s32 	%r93, %r5, %r92;
	ld.shared.u32 	%r29, [%r93];
	shl.b32 	%r94, %r171, 2;
	add.s32 	%r95, %r5, %r94;
	ld.shared.u32 	%r30, [%r95+-16];
	setp.gt.s32 	%p7, %r29, %r30;
	@%p7 bra 	$L__BB0_18;
	st.shared.u32 	[%r3+8], %r30;
	add.s32 	%r171, %r171, -1;
	bra.uni 	$L__BB0_19;
$L__BB0_18:
	st.shared.u32 	[%r3+8], %r29;
	add.s32 	%r172, %r172, -1;
$L__BB0_19:
	shl.b32 	%r96, %r172, 2;
	add.s32 	%r97, %r5, %r96;
	ld.shared.u32 	%r35, [%r97];
	shl.b32 	%r98, %r171, 2;
	add.s32 	%r99, %r5, %r98;
	ld.shared.u32 	%r36, [%r99+-16];
	setp.gt.s32 	%p8, %r35, %r36;
	@%p8 bra 	$L__BB0_21;
	st.shared.u32 	[%r3+4], %r36;
	add.s32 	%r171, %r171, -1;
	bra.uni 	$L__BB0_22;
$L__BB0_21:
	st.shared.u32 	[%r3+4], %r35;
	add.s32 	%r172, %r172, -1;
$L__BB0_22:
	shl.b32 	%r100, %r172, 2;
	add.s32 	%r101, %r5, %r100;
	ld.shared.u32 	%r102, [%r101];
	shl.b32 	%r103, %r171, 2;
	add.s32 	%r104, %r5, %r103;
	ld.shared.u32 	%r105, [%r104+-16];
	max.s32 	%r106, %r102, %r105;
	st.shared.u32 	[%r3], %r106;
$L__BB0_23:
	bar.sync 	0;
	ld.shared.u32 	%r120, [%r3];
	st.shared.u32 	[%r5], %r120;
	ld.shared.u32 	%r121, [%r3+4];
	st.shared.u32 	[%r5+4], %r121;
	ld.shared.u32 	%r122, [%r3+8];
	st.shared.u32 	[%r5+8], %r122;
	ld.shared.u32 	%r123, [%r3+12];
	st.shared.u32 	[%r5+12], %r123;
	bar.sync 	0;
	@%p16 bra 	$L__BB0_33;
	ld.shared.u32 	%r41, [%r5];
	ld.shared.u32 	%r42, [%r5+16];
	setp.le.s32 	%p21, %r41, %r42;
	min.s32 	%r142, %r41, %r42;
	st.shared.u32 	[%r3], %r142;
	selp.b32 	%r143, 4, 0, %p21;
	add.s32 	%r144, %r5, %r143;
	ld.shared.u32 	%r43, [%r144];
	selp.b32 	%r145, 0, 4, %p21;
	add.s32 	%r146, %r5, %r145;
	ld.shared.u32 	%r44, [%r146+16];
	setp.gt.s32 	%p22, %r43, %r44;
	@%p22 bra 	$L__BB0_26;
	setp.le.s32 	%p23, %r41, %r42;
	setp.gt.s32 	%p24, %r41, %r42;
	selp.u32 	%r176, 1, 0, %p24;
	st.shared.u32 	[%r3+4], %r43;
	selp.b32 	%r175, 2, 1, %p23;
	bra.uni 	$L__BB0_27;
$L__BB0_26:
	setp.le.s32 	%p25, %r41, %r42;
	selp.u32 	%r175, 1, 0, %p25;
	st.shared.u32 	[%r3+4], %r44;
	selp.b32 	%r176, 1, 2, %p25;
$L__BB0_27:
	shl.b32 	%r147, %r175, 2;
	add.s32 	%r148, %r5, %r147;
	ld.shared.u32 	%r51, [%r148];
	shl.b32 	%r149, %r176, 2;
	add.s32 	%r150, %r5, %r149;
	ld.shared.u32 	%r52, [%r150+16];
	setp.gt.s32 	%p26, %r51, %r52;
	@%p26 bra 	$L__BB0_29;
	st.shared.u32 	[%r3+8], %r51;
	add.s32 	%r175, %r175, 1;
	bra.uni 	$L__BB0_30;
$L__BB0_29:
	st.shared.u32 	[%r3+8], %r52;
	add.s32 	%r176, %r176, 1;
$L__BB0_30:
	shl.b32 	%r151, %r175, 2;
	add.s32 	%r152, %r5, %r151;
	ld.shared.u32 	%r57, [%r152];
	shl.b32 	%r153, %r176, 2;
	add.s32 	%r154, %r5, %r153;
	ld.shared.u32 	%r58, [%r154+16];
	setp.gt.s32 	%p27, %r57, %r58;
	@%p27 bra 	$L__BB0_32;
	st.shared.u32 	[%r3+12], %r57;
	bra.uni 	$L__BB0_41;
$L__BB0_32:
	st.shared.u32 	[%r3+12], %r58;
	bra.uni 	$L__BB0_41;
$L__BB0_33:
	setp.eq.s32 	%p17, %r1, 0;
	@%p17 bra 	$L__BB0_41;
	ld.shared.u32 	%r124, [%r5+12];
	ld.shared.u32 	%r125, [%r5+-4];
	setp.gt.s32 	%p18, %r124, %r125;
	max.s32 	%r126, %r124, %r125;
	selp.b32 	%r179, 3, 2, %p18;
	selp.b32 	%r180, 2, 3, %p18;
	st.shared.u32 	[%r3+12], %r126;
	shl.b32 	%r127, %r180, 2;
	add.s32 	%r128, %r5, %r127;
	ld.shared.u32 	%r61, [%r128];
	shl.b32 	%r129, %r179, 2;
	add.s32 	%r130, %r5, %r129;
	ld.shared.u32 	%r62, [%r130+-16];
	setp.gt.s32 	%p19, %r61, %r62;
	@%p19 bra 	$L__BB0_36;
	st.shared.u32 	[%r3+8], %r62;
	add.s32 	%r179, %r179, -1;
	bra.uni 	$L__BB0_37;
$L__BB0_36:
	st.shared.u32 	[%r3+8], %r61;
	add.s32 	%r180, %r180, -1;
$L__BB0_37:
	shl.b32 	%r131, %r180, 2;
	add.s32 	%r132, %r5, %r131;
	ld.shared.u32 	%r67, [%r132];
	shl.b32 	%r133, %r179, 2;
	add.s32 	%r134, %r5, %r133;
	ld.shared.u32 	%r68, [%r134+-16];
	setp.gt.s32 	%p20, %r67, %r68;
	@%p20 bra 	$L__BB0_39;
	st.shared.u32 	[%r3+4], %r68;
	add.s32 	%r179, %r179, -1;
	bra.uni 	$L__BB0_40;
$L__BB0_39:
	st.shared.u32 	[%r3+4], %r67;
	add.s32 	%r180, %r180, -1;
$L__BB0_40:
	shl.b32 	%r135, %r180, 2;
	add.s32 	%r136, %r5, %r135;
	ld.shared.u32 	%r137, [%r136];
	shl.b32 	%r138, %r179, 2;
	add.s32 	%r139, %r5, %r138;
	ld.shared.u32 	%r140, [%r139+-16];
	max.s32 	%r141, %r137, %r140;
	st.shared.u32 	[%r3], %r141;
$L__BB0_41:
	bar.sync 	0;
	ld.shared.u32 	%r155, [%r3];
	st.shared.u32 	[%r5], %r155;
	ld.shared.u32 	%r156, [%r3+4];
	st.shared.u32 	[%r5+4], %r156;
	ld.shared.u32 	%r157, [%r3+8];
	st.shared.u32 	[%r5+8], %r157;
	ld.shared.u32 	%r158, [%r3+12];
	st.shared.u32 	[%r5+12], %r158;
	bar.sync 	0;
	add.s32 	%r164, %r164, 1;
	setp.ne.s32 	%p28, %r164, 512;
	@%p28 bra 	$L__BB0_3;
	setp.gt.s32 	%p29, %r2, 131071;
	@%p29 bra 	$L__BB0_44;
	shl.b32 	%r159, %r2, 2;
	ld.shared.u32 	%r160, [%r5];
	mul.wide.s32 	%rd5, %r159, 4;
	add.s64 	%rd6, %rd1, %rd5;
	st.global.u32 	[%rd6], %r160;
	ld.shared.u32 	%r161, [%r5+4];
	st.global.u32 	[%rd6+4], %r161;
	ld.shared.u32 	%r162, [%r5+8];
	st.global.u32 	[%rd6+8], %r162;
	ld.shared.u32 	%r163, [%r5+12];
	st.global.u32 	[%rd6+12], %r163;
$L__BB0_44:
	bar.sync 	0;
	ret;

}


// ===== COMPILED SASS (sm_100) =====

	.target	sm_100

	.elftype	@"ET_EXEC"


//--------------------- .note.nv.tkinfo           --------------------------
	.section	.note.nv.tkinfo,"",@"SHT_NOTE"
	.sectionflags	@"SHF_NOTE_NV_TKINFO"
	.tkinfo
        /*0018*/ 	.word	0x00000002
        /*0030*/ 	.string	""
        /*0030*/ 	.string	"ptxas"
        /*0030*/ 	.string	"Cuda compilation tools, release 13.0, V13.0.88"
        /*0030*/ 	.string	"Build cuda_13.0.r13.0/compiler.36424714_0"
        /*0030*/ 	.string	"-arch sm_100 -m 64 "



//--------------------- .note.nv.cuinfo           --------------------------
	.section	.note.nv.cuinfo,"",@"SHT_NOTE"
	.sectionflags	@"SHF_NOTE_NV_CUINFO"
        /*0018*/ 	.short	0x0002
        /*001a*/ 	.short	0x0064
        /*001c*/ 	.short	0x0082
	.zero		2


//--------------------- .nv.info                  --------------------------
	.section	.nv.info,"",@"SHT_CUDA_INFO"
	.align	4


	//----- nvinfo : EIATTR_REGCOUNT
	.align		4
        /*0000*/ 	.byte	0x04, 0x2f
        /*0002*/ 	.short	(.L_1 - .L_0)
	.align		4
.L_0:
        /*0004*/ 	.word	index@(_Z3pcmPi)
        /*0008*/ 	.word	0x00000010


	//----- nvinfo : EIATTR_FRAME_SIZE
	.align		4
.L_1:
        /*000c*/ 	.byte	0x04, 0x11
        /*000e*/ 	.short	(.L_3 - .L_2)
	.align		4
.L_2:
        /*0010*/ 	.word	index@(_Z3pcmPi)
        /*0014*/ 	.word	0x00000000


	//----- nvinfo : EIATTR_MIN_STACK_SIZE
	.align		4
.L_3:
        /*0018*/ 	.byte	0x04, 0x12
        /*001a*/ 	.short	(.L_5 - .L_4)
	.align		4
.L_4:
        /*001c*/ 	.word	index@(_Z3pcmPi)
        /*0020*/ 	.word	0x00000000
.L_5:


//--------------------- .nv.compat                --------------------------
	.section	.nv.compat,"",@"SHT_CUDA_COMPAT_INFO"
	.align	4
        /*0000*/ 	.byte	0x02, 0x09, 0x00, 0x00, 0x02, 0x02, 0x01, 0x00, 0x02, 0x05, 0x05, 0x00, 0x03, 0x07, 0x01, 0x01
        /*0010*/ 	.byte	0x02, 0x03, 0x00, 0x00, 0x02, 0x06, 0x01, 0x00, 0x04, 0x0b, 0x08, 0x00, 0x09, 0x00, 0x00, 0x00
        /*0020*/ 	.byte	0x00, 0x00, 0x00, 0x00


//--------------------- .nv.info._Z3pcmPi         --------------------------
	.section	.nv.info._Z3pcmPi,"",@"SHT_CUDA_INFO"
	.sectionflags	@""
	.align	4


	//----- nvinfo : EIATTR_CUDA_API_VERSION
	.align		4
        /*0000*/ 	.byte	0x04, 0x37
        /*0002*/ 	.short	(.L_7 - .L_6)
.L_6:
        /*0004*/ 	.word	0x00000082


	//----- nvinfo : EIATTR_KPARAM_INFO
	.align		4
.L_7:
        /*0008*/ 	.byte	0x04, 0x17
        /*000a*/ 	.short	(.L_9 - .L_8)
.L_8:
        /*000c*/ 	.word	0x00000000
        /*0010*/ 	.short	0x0000
        /*0012*/ 	.short	0x0000
        /*0014*/ 	.byte	0x00, 0xf5, 0x21, 0x00


	//----- nvinfo : EIATTR_SPARSE_MMA_MASK
	.align		4
.L_9:
        /*0018*/ 	.byte	0x03, 0x50
        /*001a*/ 	.short	0x0000


	//----- nvinfo : EIATTR_MAXREG_COUNT
	.align		4
        /*001c*/ 	.byte	0x03, 0x1b
        /*001e*/ 	.short	0x00ff


	//----- nvinfo : EIATTR_NUM_BARRIERS
	.align		4
        /*0020*/ 	.byte	0x02, 0x4c
        /*0022*/ 	.byte	0x01
	.zero		1


	//----- nvinfo : EIATTR_MERCURY_ISA_VERSION
	.align		4
        /*0024*/ 	.byte	0x03, 0x5f
        /*0026*/ 	.short	0x0101


	//----- nvinfo : EIATTR_VRC_CTA_INIT_COUNT
	.align		4
        /*0028*/ 	.byte	0x02, 0x4a
	.zero		1
	.zero		1


	//----- nvinfo : EIATTR_EXIT_INSTR_OFFSETS
	.align		4
        /*002c*/ 	.byte	0x04, 0x1c
        /*002e*/ 	.short	(.L_11 - .L_10)


	//   ....[0]....
.L_10:
        /*0030*/ 	.word	0x00000d40


	//----- nvinfo : EIATTR_CRS_STACK_SIZE
	.align		4
.L_11:
        /*0034*/ 	.byte	0x04, 0x1e
        /*0036*/ 	.short	(.L_13 - .L_12)
.L_12:
        /*0038*/ 	.word	0x00000000


	//----- nvinfo : EIATTR_CBANK_PARAM_SIZE
	.align		4
.L_13:
        /*003c*/ 	.byte	0x03, 0x19
        /*003e*/ 	.short	0x0008


	//----- nvinfo : EIATTR_PARAM_CBANK
	.align		4
        /*0040*/ 	.byte	0x04, 0x0a
        /*0042*/ 	.short	(.L_15 - .L_14)
	.align		4
.L_14:
        /*0044*/ 	.word	index@(.nv.constant0._Z3pcmPi)
        /*0048*/ 	.short	0x0380
        /*004a*/ 	.short	0x0008


	//----- nvinfo : EIATTR_SW_WAR
	.align		4
.L_15:
        /*004c*/ 	.byte	0x04, 0x36
        /*004e*/ 	.short	(.L_17 - .L_16)
.L_16:
        /*0050*/ 	.word	0x00000008
.L_17:


//--------------------- .nv.callgraph             --------------------------
	.section	.nv.callgraph,"",@"SHT_CUDA_CALLGRAPH"
	.align	4
	.sectionentsize	8
	.align		4
        /*0000*/ 	.word	0x00000000
	.align		4
        /*0004*/ 	.word	0xffffffff
	.align		4
        /*0008*/ 	.word	0x00000000
	.align		4
        /*000c*/ 	.word	0xfffffffe
	.align		4
        /*0010*/ 	.word	0x00000000
	.align		4
        /*0014*/ 	.word	0xfffffffd
	.align		4
        /*0018*/ 	.word	0x00000000
	.align		4
        /*001c*/ 	.word	0xfffffffc


//--------------------- .text._Z3pcmPi            --------------------------
	.section	.text._Z3pcmPi,"ax",@progbits
	.align	128
        .global         _Z3pcmPi
        .type           _Z3pcmPi,@function
        .size           _Z3pcmPi,(.L_x_8 - _Z3pcmPi)
        .other          _Z3pcmPi,@"STO_CUDA_ENTRY STV_DEFAULT"
_Z3pcmPi:
.text._Z3pcmPi:
[----:B------:R-:W-:Y:S01]  /*0000*/  LDC R1, c[0x0][0x37c] ;  /* 0x0000df00ff017b82 */ /* 0x000fe20000000800 */
[----:B------:R-:W0:Y:S07]  /*0010*/  S2R R2, SR_TID.X ;  /* 0x0000000000027919 */ /* 0x000e2e0000002100 */
[----:B------:R-:W0:Y:S01]  /*0020*/  S2UR UR4, SR_CTAID.X ;  /* 0x00000000000479c3 */ /* 0x000e220000002500 */
[----:B------:R-:W1:Y:S07]  /*0030*/  LDCU.64 UR8, c[0x0][0x358] ;  /* 0x00006b00ff0877ac */ /* 0x000e6e0008000a00 */
[----:B------:R-:W0:Y:S02]  /*0040*/  LDC R3, c[0x0][0x360] ;  /* 0x0000d800ff037b82 */ /* 0x000e240000000800 */
[----:B0-----:R-:W-:-:S05]  /*0050*/  IMAD R0, R3, UR4, R2 ;  /* 0x0000000403007c24 */ /* 0x001fca000f8e0202 */
[----:B------:R-:W-:-:S13]  /*0060*/  ISETP.GT.AND P0, PT, R0, 0x1ffff, PT ;  /* 0x0001ffff0000780c */ /* 0x000fda0003f04270 */
[----:B------:R-:W0:Y:S01]  /*0070*/  @!P0 LDC.64 R4, c[0x0][0x380] ;  /* 0x0000e000ff048b82 */ /* 0x000e220000000a00 */
[----:B------:R-:W-:-:S04]  /*0080*/  @!P0 IMAD.SHL.U32 R3, R0, 0x4, RZ ;  /* 0x0000000400038824 */ /* 0x000fc800078e00ff */
[----:B0-----:R-:W-:-:S05]  /*0090*/  @!P0 IMAD.WIDE R4, R3, 0x4, R4 ;  /* 0x0000000403048825 */ /* 0x001fca00078e0204 */
[----:B-1----:R-:W2:Y:S04]  /*00a0*/  @!P0 LDG.E R8, desc[UR8][R4.64] ;  /* 0x0000000804088981 */ /* 0x002ea8000c1e1900 */
[----:B------:R-:W2:Y:S04]  /*00b0*/  @!P0 LDG.E R9, desc[UR8][R4.64+0x4] ;  /* 0x0000040804098981 */ /* 0x000ea8000c1e1900 */
[----:B------:R-:W2:Y:S04]  /*00c0*/  @!P0 LDG.E R10, desc[UR8][R4.64+0x8] ;  /* 0x00000808040a8981 */ /* 0x000ea8000c1e1900 */
[----:B------:R0:W2:Y:S01]  /*00d0*/  @!P0 LDG.E R11, desc[UR8][R4.64+0xc] ;  /* 0x00000c08040b8981 */ /* 0x0000a2000c1e1900 */
[----:B------:R-:W1:Y:S01]  /*00e0*/  S2UR UR6, SR_CgaCtaId ;  /* 0x00000000000679c3 */ /* 0x000e620000008800 */
[----:B------:R-:W-:Y:S01]  /*00f0*/  UMOV UR4, 0x400 ;  /* 0x0000040000047882 */ /* 0x000fe20000000000 */
[----:B------:R-:W-:Y:S01]  /*0100*/  LOP3.LUT R6, R2, 0x1, RZ, 0xc0, !PT ;  /* 0x0000000102067812 */ /* 0x000fe200078ec0ff */
[----:B------:R-:W-:-:S03]  /*0110*/  UIADD3 UR5, UPT, UPT, UR4, 0x4000, URZ ;  /* 0x0000400004057890 */ /* 0x000fc6000fffe0ff */
[----:B------:R-:W-:Y:S01]  /*0120*/  ISETP.NE.AND P1, PT, R6, RZ, PT ;  /* 0x000000ff0600720c */ /* 0x000fe20003f25270 */
[----:B-1----:R-:W-:Y:S02]  /*0130*/  ULEA UR5, UR6, UR5, 0x18 ;  /* 0x0000000506057291 */ /* 0x002fe4000f8ec0ff */
[----:B------:R-:W-:-:S04]  /*0140*/  ULEA UR4, UR6, UR4, 0x18 ;  /* 0x0000000406047291 */ /* 0x000fc8000f8ec0ff */
[C---:B------:R-:W-:Y:S02]  /*0150*/  LEA R3, R2.reuse, UR5, 0x4 ;  /* 0x0000000502037c11 */ /* 0x040fe4000f8e20ff */
[----:B0-----:R-:W-:Y:S01]  /*0160*/  LEA R4, R2, UR4, 0x4 ;  /* 0x0000000402047c11 */ /* 0x001fe2000f8e20ff */
[----:B------:R-:W-:Y:S02]  /*0170*/  UMOV UR4, URZ ;  /* 0x000000ff00047c82 */ /* 0x000fe40008000000 */
[----:B--2---:R0:W-:Y:S01]  /*0180*/  @!P0 STS.128 [R3], R8 ;  /* 0x0000000803008388 */ /* 0x0041e20000000c00 */
[----:B------:R-:W-:Y:S01]  /*0190*/  BAR.SYNC.DEFER_BLOCKING 0x0 ;  /* 0x0000000000007b1d */ /* 0x000fe20000010000 */
[----:B------:R-:W-:-:S04]  /*01a0*/  ISETP.NE.U32.AND P0, PT, R6, 0x1, PT ;  /* 0x000000010600780c */ /* 0x000fc80003f05070 */
[----:B------:R-:W-:-:S13]  /*01b0*/  ISETP.NE.AND P0, PT, R2, 0x3ff, !P0 ;  /* 0x000003ff0200780c */ /* 0x000fda0004705270 */
.L_x_6:
[----:B------:R-:W-:Y:S04]  /*01c0*/  BSSY.RECONVERGENT B0, `(.L_x_0) ;  /* 0x0000048000007945 */ /* 0x000fe80003800200 */
[----:B-12---:R-:W-:Y:S05]  /*01d0*/  @P1 BRA `(.L_x_1) ;  /* 0x0000000000941947 */ /* 0x006fea0003800000 */
[----:B------:R-:W-:Y:S01]  /*01e0*/  LDS R5, [R3] ;  /* 0x0000000003057984 */ /* 0x000fe20000000800 */
[----:B0-----:R-:W-:Y:S02]  /*01f0*/  VIADD R9, R3, 0x4 ;  /* 0x0000000403097836 */ /* 0x001fe40000000000 */
[----:B------:R-:W-:Y:S01]  /*0200*/  HFMA2 R11, -RZ, RZ, 0, 5.9604644775390625e-08 ;  /* 0x00000001ff0b7431 */ /* 0x000fe200000001ff */
[----:B------:R-:W0:Y:S01]  /*0210*/  LDS R6, [R3+0x10] ;  /* 0x0000100003067984 */ /* 0x000e220000000800 */
[----:B------:R-:W-:Y:S01]  /*0220*/  IMAD.MOV.U32 R8, RZ, RZ, R9 ;  /* 0x000000ffff087224 */ /* 0x000fe200078e0009 */
[CC--:B0-----:R-:W-:Y:S02]  /*0230*/  ISETP.GT.AND P2, PT, R5.reuse, R6.reuse, PT ;  /* 0x000000060500720c */ /* 0x0c1fe40003f44270 */
[----:B------:R-:W-:-:S05]  /*0240*/  VIMNMX R7, PT, PT, R5, R6, PT ;  /* 0x0000000605077248 */ /* 0x000fca0003fe0100 */
[----:B------:R-:W-:Y:S06]  /*0250*/  STS [R4], R7 ;  /* 0x0000000704007388 */ /* 0x000fec0000000800 */
[--C-:B------:R-:W-:Y:S02]  /*0260*/  @!P2 IMAD.MOV R9, RZ, RZ, R3.reuse ;  /* 0x000000ffff09a224 */ /* 0x100fe400078e0203 */
[----:B------:R-:W-:-:S04]  /*0270*/  @P2 IMAD.MOV R8, RZ, RZ, R3 ;  /* 0x000000ffff082224 */ /* 0x000fc800078e0203 */
[----:B------:R-:W-:Y:S04]  /*0280*/  LDS R9, [R9+0x10] ;  /* 0x0000100009097984 */ /* 0x000fe80000000800 */
[----:B------:R-:W0:Y:S02]  /*0290*/  LDS R13, [R8] ;  /* 0x00000000080d7984 */ /* 0x000e240000000800 */
[----:B0-----:R-:W-:-:S13]  /*02a0*/  ISETP.GT.AND P3, PT, R13, R9, PT ;  /* 0x000000090d00720c */ /* 0x001fda0003f64270 */
[----:B------:R-:W-:Y:S01]  /*02b0*/  @P3 ISETP.GT.AND P4, PT, R5, R6, PT ;  /* 0x000000060500320c */ /* 0x000fe20003f84270 */
[----:B------:R-:W-:Y:S01]  /*02c0*/  @!P3 STS [R4+0x4], R13 ;  /* 0x0000040d0400b388 */ /* 0x000fe20000000800 */
[C---:B------:R-:W-:Y:S02]  /*02d0*/  @!P3 SEL R10, R11.reuse, 0x2, P2 ;  /* 0x000000020b0ab807 */ /* 0x040fe40001000000 */
[----:B------:R-:W-:Y:S01]  /*02e0*/  @!P3 SEL R6, RZ, 0x1, !P2 ;  /* 0x00000001ff06b807 */ /* 0x000fe20005000000 */
[----:B------:R-:W-:Y:S01]  /*02f0*/  @P3 STS [R4+0x4], R9 ;  /* 0x0000040904003388 */ /* 0x000fe20000000800 */
[----:B------:R-:W-:Y:S02]  /*0300*/  @P3 SEL R10, RZ, 0x1, P4 ;  /* 0x00000001ff0a3807 */ /* 0x000fe40002000000 */
[----:B------:R-:W-:-:S03]  /*0310*/  @P3 SEL R6, R11, 0x2, !P2 ;  /* 0x000000020b063807 */ /* 0x000fc60005000000 */
[--C-:B------:R-:W-:Y:S02]  /*0320*/  IMAD R5, R10, 0x4, R3.reuse ;  /* 0x000000040a057824 */ /* 0x100fe400078e0203 */
[----:B------:R-:W-:-:S04]  /*0330*/  IMAD R7, R6, 0x4, R3 ;  /* 0x0000000406077824 */ /* 0x000fc800078e0203 */
[----:B------:R-:W-:Y:S04]  /*0340*/  LDS R5, [R5] ;  /* 0x0000000005057984 */ /* 0x000fe80000000800 */
[----:B------:R-:W0:Y:S02]  /*0350*/  LDS R7, [R7+0x10] ;  /* 0x0000100007077984 */ /* 0x000e240000000800 */
[----:B0-----:R-:W-:-:S13]  /*0360*/  ISETP.GT.AND P2, PT, R5, R7, PT ;  /* 0x000000070500720c */ /* 0x001fda0003f44270 */
[----:B------:R-:W-:Y:S01]  /*0370*/  @P2 VIADD R6, R6, 0x1 ;  /* 0x0000000106062836 */ /* 0x000fe20000000000 */
[----:B------:R-:W-:Y:S01]  /*0380*/  @!P2 STS [R4+0x8], R5 ;  /* 0x000008050400a388 */ /* 0x000fe20000000800 */
[----:B------:R-:W-:-:S03]  /*0390*/  @!P2 VIADD R10, R10, 0x1 ;  /* 0x000000010a0aa836 */ /* 0x000fc60000000000 */
[----:B------:R-:W-:Y:S01]  /*03a0*/  LEA R6, R6, R3, 0x2 ;  /* 0x0000000306067211 */ /* 0x000fe200078e10ff */
[----:B------:R-:W-:Y:S01]  /*03b0*/  IMAD R10, R10, 0x4, R3 ;  /* 0x000000040a0a7824 */ /* 0x000fe200078e0203 */
[----:B------:R-:W-:Y:S04]  /*03c0*/  @P2 STS [R4+0x8], R7 ;  /* 0x0000080704002388 */ /* 0x000fe80000000800 */
[----:B------:R-:W-:Y:S04]  /*03d0*/  LDS R11, [R10] ;  /* 0x000000000a0b7984 */ /* 0x000fe80000000800 */
[----:B------:R-:W0:Y:S02]  /*03e0*/  LDS R6, [R6+0x10] ;  /* 0x0000100006067984 */ /* 0x000e240000000800 */
[----:B0-----:R-:W-:-:S13]  /*03f0*/  ISETP.GT.AND P2, PT, R11, R6, PT ;  /* 0x000000060b00720c */ /* 0x001fda0003f44270 */
[----:B------:R0:W-:Y:S04]  /*0400*/  @!P2 STS [R4+0xc], R11 ;  /* 0x00000c0b0400a388 */ /* 0x0001e80000000800 */
[----:B------:R0:W-:Y:S01]  /*0410*/  @P2 STS [R4+0xc], R6 ;  /* 0x00000c0604002388 */ /* 0x0001e20000000800 */
[----:B------:R-:W-:Y:S05]  /*0420*/  BRA `(.L_x_2) ;  /* 0x0000000000847947 */ /* 0x000fea0003800000 */
.L_x_1:
[----:B------:R-:W-:Y:S04]  /*0430*/  LDS R5, [R3+0xc] ;  /* 0x00000c0003057984 */ /* 0x000fe80000000800 */
[----:B------:R-:W1:Y:S02]  /*0440*/  LDS R6, [R3+-0x4] ;  /* 0xfffffc0003067984 */ /* 0x000e640000000800 */
[----:B-1----:R-:W-:-:S13]  /*0450*/  ISETP.GT.AND P2, PT, R5, R6, PT ;  /* 0x000000060500720c */ /* 0x002fda0003f44270 */
[----:B0-----:R-:W-:Y:S01]  /*0460*/  @P2 IMAD.MOV.U32 R10, RZ, RZ, 0x3 ;  /* 0x00000003ff0a2424 */ /* 0x001fe200078e00ff */
[----:B------:R-:W-:Y:S01]  /*0470*/  @P2 STS [R4+0xc], R5 ;  /* 0x00000c0504002388 */ /* 0x000fe20000000800 */
[----:B------:R-:W-:Y:S02]  /*0480*/  @P2 IMAD.MOV.U32 R8, RZ, RZ, 0x2 ;  /* 0x00000002ff082424 */ /* 0x000fe400078e00ff */
[----:B------:R-:W-:Y:S01]  /*0490*/  @!P2 IMAD.MOV.U32 R10, RZ, RZ, 0x2 ;  /* 0x00000002ff0aa424 */ /* 0x000fe200078e00ff */
[----:B------:R-:W-:Y:S01]  /*04a0*/  @!P2 STS [R4+0xc], R6 ;  /* 0x00000c060400a388 */ /* 0x000fe20000000800 */
[----:B------:R-:W-:-:S03]  /*04b0*/  @!P2 IMAD.MOV.U32 R8, RZ, RZ, 0x3 ;  /* 0x00000003ff08a424 */ /* 0x000fc600078e00ff */
[----:B------:R-:W-:Y:S01]  /*04c0*/  LEA R9, R10, R3, 0x2 ;  /* 0x000000030a097211 */ /* 0x000fe200078e10ff */
[----:B------:R-:W-:-:S05]  /*04d0*/  IMAD R7, R8, 0x4, R3 ;  /* 0x0000000408077824 */ /* 0x000fca00078e0203 */
[----:B------:R-:W-:Y:S04]  /*04e0*/  LDS R9, [R9+-0x10] ;  /* 0xfffff00009097984 */ /* 0x000fe80000000800 */
[----:B------:R-:W0:Y:S02]  /*04f0*/  LDS R7, [R7] ;  /* 0x0000000007077984 */ /* 0x000e240000000800 */
[----:B0-----:R-:W-:-:S13]  /*0500*/  ISETP.GT.AND P2, PT, R7, R9, PT ;  /* 0x000000090700720c */ /* 0x001fda0003f44270 */
[----:B------:R-:W-:Y:S01]  /*0510*/  @P2 VIADD R8, R8, 0xffffffff ;  /* 0xffffffff08082836 */ /* 0x000fe20000000000 */
[----:B------:R-:W-:Y:S01]  /*0520*/  @!P2 STS [R4+0x8], R9 ;  /* 0x000008090400a388 */ /* 0x000fe20000000800 */
[----:B------:R-:W-:Y:S02]  /*0530*/  @!P2 VIADD R10, R10, 0xffffffff ;  /* 0xffffffff0a0aa836 */ /* 0x000fe40000000000 */
[--C-:B------:R-:W-:Y:S01]  /*0540*/  IMAD R11, R8, 0x4, R3.reuse ;  /* 0x00000004080b7824 */ /* 0x100fe200078e0203 */
[----:B------:R-:W-:Y:S01]  /*0550*/  @P2 STS [R4+0x8], R7 ;  /* 0x0000080704002388 */ /* 0x000fe20000000800 */
[----:B------:R-:W-:-:S04]  /*0560*/  IMAD R12, R10, 0x4, R3 ;  /* 0x000000040a0c7824 */ /* 0x000fc800078e0203 */
[----:B------:R-:W-:Y:S04]  /*0570*/  LDS R11, [R11] ;  /* 0x000000000b0b7984 */ /* 0x000fe80000000800 */
[----:B------:R-:W0:Y:S02]  /*0580*/  LDS R6, [R12+-0x10] ;  /* 0xfffff0000c067984 */ /* 0x000e240000000800 */
[----:B0-----:R-:W-:-:S13]  /*0590*/  ISETP.GT.AND P2, PT, R11, R6, PT ;  /* 0x000000060b00720c */ /* 0x001fda0003f44270 */
[----:B------:R-:W-:Y:S01]  /*05a0*/  @P2 VIADD R8, R8, 0xffffffff ;  /* 0xffffffff08082836 */ /* 0x000fe20000000000 */
[----:B------:R-:W-:Y:S01]  /*05b0*/  @!P2 IADD3 R10, PT, PT, R10, -0x1, RZ ;  /* 0xffffffff0a0aa810 */ /* 0x000fe20007ffe0ff */
[----:B------:R-:W-:Y:S02]  /*05c0*/  @!P2 STS [R4+0x4], R6 ;  /* 0x000004060400a388 */ /* 0x000fe40000000800 */
[--C-:B------:R-:W-:Y:S02]  /*05d0*/  IMAD R8, R8, 0x4, R3.reuse ;  /* 0x0000000408087824 */ /* 0x100fe400078e0203 */
[----:B------:R-:W-:Y:S01]  /*05e0*/  IMAD R10, R10, 0x4, R3 ;  /* 0x000000040a0a7824 */ /* 0x000fe200078e0203 */
[----:B------:R-:W-:Y:S04]  /*05f0*/  @P2 STS [R4+0x4], R11 ;  /* 0x0000040b04002388 */ /* 0x000fe80000000800 */
[----:B------:R-:W-:Y:S04]  /*0600*/  LDS R8, [R8] ;  /* 0x0000000008087984 */ /* 0x000fe80000000800 */
[----:B------:R-:W0:Y:S02]  /*0610*/  LDS R5, [R10+-0x10] ;  /* 0xfffff0000a057984 */ /* 0x000e240000000800 */
[----:B0-----:R-:W-:-:S05]  /*0620*/  VIMNMX R5, PT, PT, R8, R5, !PT ;  /* 0x0000000508057248 */ /* 0x001fca0007fe0100 */
[----:B------:R1:W-:Y:S02]  /*0630*/  STS [R4], R5 ;  /* 0x0000000504007388 */ /* 0x0003e40000000800 */
.L_x_2:
[----:B------:R-:W-:Y:S05]  /*0640*/  BSYNC.RECONVERGENT B0 ;  /* 0x0000000000007941 */ /* 0x000fea0003800200 */
.L_x_0:
[----:B------:R-:W-:Y:S06]  /*0650*/  BAR.SYNC.DEFER_BLOCKING 0x0 ;  /* 0x0000000000007b1d */ /* 0x000fec0000010000 */
[----:B------:R-:W-:Y:S01]  /*0660*/  BSSY.RECONVERGENT B0, `(.L_x_3) ;  /* 0x0000056000007945 */ /* 0x000fe20003800200 */
[----:B0-----:R-:W0:Y:S04]  /*0670*/  LDS R6, [R4] ;  /* 0x0000000004067984 */ /* 0x001e280000000800 */
[----:B0-----:R-:W-:Y:S04]  /*0680*/  STS [R3], R6 ;  /* 0x0000000603007388 */ /* 0x001fe80000000800 */
[----:B------:R-:W0:Y:S04]  /*0690*/  LDS R8, [R4+0x4] ;  /* 0x0000040004087984 */ /* 0x000e280000000800 */
[----:B0-----:R-:W-:Y:S04]  /*06a0*/  STS [R3+0x4], R8 ;  /* 0x0000040803007388 */ /* 0x001fe80000000800 */
[----:B------:R-:W0:Y:S04]  /*06b0*/  LDS R10, [R4+0x8] ;  /* 0x00000800040a7984 */ /* 0x000e280000000800 */
[----:B0-----:R-:W-:Y:S04]  /*06c0*/  STS [R3+0x8], R10 ;  /* 0x0000080a03007388 */ /* 0x001fe80000000800 */
[----:B------:R-:W0:Y:S04]  /*06d0*/  LDS R12, [R4+0xc] ;  /* 0x00000c00040c7984 */ /* 0x000e280000000800 */
[----:B0-----:R0:W-:Y:S01]  /*06e0*/  STS [R3+0xc], R12 ;  /* 0x00000c0c03007388 */ /* 0x0011e20000000800 */
[----:B------:R-:W-:Y:S06]  /*06f0*/  BAR.SYNC.DEFER_BLOCKING 0x0 ;  /* 0x0000000000007b1d */ /* 0x000fec0000010000 */
[----:B------:R-:W-:Y:S05]  /*0700*/  @!P0 BRA `(.L_x_4) ;  /* 0x0000000000988947 */ /* 0x000fea0003800000 */
[----:B-1----:R-:W-:Y:S01]  /*0710*/  LDS R5, [R3] ;  /* 0x0000000003057984 */ /* 0x002fe20000000800 */
[----:B------:R-:W-:-:S03]  /*0720*/  VIADD R9, R3, 0x4 ;  /* 0x0000000403097836 */ /* 0x000fc60000000000 */
[----:B------:R-:W1:Y:S01]  /*0730*/  LDS R6, [R3+0x10] ;  /* 0x0000100003067984 */ /* 0x000e620000000800 */
[----:B------:R-:W-:Y:S01]  /*0740*/  IMAD.MOV.U32 R8, RZ, RZ, R9 ;  /* 0x000000ffff087224 */ /* 0x000fe200078e0009 */
[CC--:B-1----:R-:W-:Y:S02]  /*0750*/  ISETP.GT.AND P3, PT, R5.reuse, R6.reuse, PT ;  /* 0x000000060500720c */ /* 0x0c2fe40003f64270 */
[----:B------:R-:W-:-:S05]  /*0760*/  VIMNMX R7, PT, PT, R5, R6, PT ;  /* 0x0000000605077248 */ /* 0x000fca0003fe0100 */
[----:B------:R-:W-:Y:S06]  /*0770*/  STS [R4], R7 ;  /* 0x0000000704007388 */ /* 0x000fec0000000800 */
[----:B------:R-:W-:Y:S01]  /*0780*/  @!P3 IADD3 R9, PT, PT, R3, RZ, RZ ;  /* 0x000000ff0309b210 */ /* 0x000fe20007ffe0ff */
[----:B------:R-:W-:-:S05]  /*0790*/  @P3 IMAD.MOV R8, RZ, RZ, R3 ;  /* 0x000000ffff083224 */ /* 0x000fca00078e0203 */
[----:B------:R-:W-:Y:S04]  /*07a0*/  LDS R11, [R8] ;  /* 0x00000000080b7984 */ /* 0x000fe80000000800 */
[----:B------:R-:W1:Y:S02]  /*07b0*/  LDS R9, [R9+0x10] ;  /* 0x0000100009097984 */ /* 0x000e640000000800 */
[----:B-1----:R-:W-:-:S13]  /*07c0*/  ISETP.GT.AND P4, PT, R11, R9, PT ;  /* 0x000000090b00720c */ /* 0x002fda0003f84270 */
[----:B------:R-:W-:Y:S01]  /*07d0*/  @!P4 ISETP.GT.AND P2, PT, R5, R6, PT ;  /* 0x000000060500c20c */ /* 0x000fe20003f44270 */
[----:B------:R-:W-:Y:S01]  /*07e0*/  @!P4 IMAD.MOV.U32 R10, RZ, RZ, 0x2 ;  /* 0x00000002ff0ac424 */ /* 0x000fe200078e00ff */
[----:B------:R-:W-:Y:S01]  /*07f0*/  @!P4 STS [R4+0x4], R11 ;  /* 0x0000040b0400c388 */ /* 0x000fe20000000800 */
[----:B------:R-:W-:Y:S01]  /*0800*/  @P4 IMAD.MOV.U32 R5, RZ, RZ, 0x1 ;  /* 0x00000001ff054424 */ /* 0x000fe200078e00ff */
[----:B------:R-:W-:Y:S02]  /*0810*/  @!P4 SEL R6, RZ, 0x1, !P2 ;  /* 0x00000001ff06c807 */ /* 0x000fe40005000000 */
[----:B------:R-:W-:Y:S01]  /*0820*/  @!P4 SEL R10, R10, 0x1, !P3 ;  /* 0x000000010a0ac807 */ /* 0x000fe20005800000 */
[----:B------:R-:W-:Y:S01]  /*0830*/  @P4 STS [R4+0x4], R9 ;  /* 0x0000040904004388 */ /* 0x000fe20000000800 */
[----:B------:R-:W-:Y:S02]  /*0840*/  @P4 SEL R6, R5, 0x2, !P3 ;  /* 0x0000000205064807 */ /* 0x000fe40005800000 */
[----:B------:R-:W-:-:S03]  /*0850*/  @P4 SEL R10, RZ, 0x1, P3 ;  /* 0x00000001ff0a4807 */ /* 0x000fc60001800000 */
[--C-:B------:R-:W-:Y:S02]  /*0860*/  IMAD R7, R6, 0x4, R3.reuse ;  /* 0x0000000406077824 */ /* 0x100fe400078e0203 */
[----:B------:R-:W-:-:S04]  /*0870*/  IMAD R5, R10, 0x4, R3 ;  /* 0x000000040a057824 */ /* 0x000fc800078e0203 */
[----:B------:R-:W-:Y:S04]  /*0880*/  LDS R7, [R7+0x10] ;  /* 0x0000100007077984 */ /* 0x000fe80000000800 */
[----:B------:R-:W1:Y:S02]  /*0890*/  LDS R5, [R5] ;  /* 0x0000000005057984 */ /* 0x000e640000000800 */
[----:B-1----:R-:W-:-:S13]  /*08a0*/  ISETP.GT.AND P2, PT, R5, R7, PT ;  /* 0x000000070500720c */ /* 0x002fda0003f44270 */
[----:B------:R-:W-:Y:S01]  /*08b0*/  @!P2 IADD3 R10, PT, PT, R10, 0x1, RZ ;  /* 0x000000010a0aa810 */ /* 0x000fe20007ffe0ff */
[----:B------:R-:W-:Y:S01]  /*08c0*/  @P2 VIADD R6, R6, 0x1 ;  /* 0x0000000106062836 */ /* 0x000fe20000000000 */
[----:B------:R-:W-:Y:S03]  /*08d0*/  @!P2 STS [R4+0x8], R5 ;  /* 0x000008050400a388 */ /* 0x000fe60000000800 */
[--C-:B------:R-:W-:Y:S01]  /*08e0*/  IMAD R6, R6, 0x4, R3.reuse ;  /* 0x0000000406067824 */ /* 0x100fe200078e0203 */
[----:B------:R-:W-:Y:S01]  /*08f0*/  @P2 STS [R4+0x8], R7 ;  /* 0x0000080704002388 */ /* 0x000fe20000000800 */
[----:B------:R-:W-:-:S04]  /*0900*/  IMAD R10, R10, 0x4, R3 ;  /* 0x000000040a0a7824 */ /* 0x000fc800078e0203 */
[----:B------:R-:W-:Y:S04]  /*0910*/  LDS R6, [R6+0x10] ;  /* 0x0000100006067984 */ /* 0x000fe80000000800 */
[----:B------:R-:W1:Y:S02]  /*0920*/  LDS R11, [R10] ;  /* 0x000000000a0b7984 */ /* 0x000e640000000800 */
[----:B-1----:R-:W-:-:S13]  /*0930*/  ISETP.GT.AND P2, PT, R11, R6, PT ;  /* 0x000000060b00720c */ /* 0x002fda0003f44270 */
[----:B------:R1:W-:Y:S04]  /*0940*/  @!P2 STS [R4+0xc], R11 ;  /* 0x00000c0b0400a388 */ /* 0x0003e80000000800 */
[----:B------:R1:W-:Y:S01]  /*0950*/  @P2 STS [R4+0xc], R6 ;  /* 0x00000c0604002388 */ /* 0x0003e20000000800 */
[----:B------:R-:W-:Y:S05]  /*0960*/  BRA `(.L_x_5) ;  /* 0x0000000000947947 */ /* 0x000fea0003800000 */
.L_x_4:
[----:B------:R-:W-:-:S13]  /*0970*/  ISETP.NE.AND P2, PT, R2, RZ, PT ;  /* 0x000000ff0200720c */ /* 0x000fda0003f45270 */
[----:B------:R-:W-:Y:S05]  /*0980*/  @!P2 BRA `(.L_x_5) ;  /* 0x00000000008ca947 */ /* 0x000fea0003800000 */
[----:B-1----:R-:W-:Y:S01]  /*0990*/  LDS R5, [R3+0xc] ;  /* 0x00000c0003057984 */ /* 0x002fe20000000800 */
[C---:B------:R-:W-:Y:S01]  /*09a0*/  VIADD R7, R3.reuse, 0x8 ;  /* 0x0000000803077836 */ /* 0x040fe20000000000 */
[----:B------:R-:W-:Y:S01]  /*09b0*/  IADD3 R8, PT, PT, R3, 0xc, RZ ;  /* 0x0000000c03087810 */ /* 0x000fe20007ffe0ff */
[----:B------:R-:W-:Y:S01]  /*09c0*/  IMAD.MOV.U32 R10, RZ, RZ, 0x2 ;  /* 0x00000002ff0a7424 */ /* 0x000fe200078e00ff */
[----:B------:R-:W1:Y:S02]  /*09d0*/  LDS R6, [R3+-0x4] ;  /* 0xfffffc0003067984 */ /* 0x000e640000000800 */
[CC--:B-1----:R-:W-:Y:S02]  /*09e0*/  ISETP.GT.AND P2, PT, R5.reuse, R6.reuse, PT ;  /* 0x000000060500720c */ /* 0x0c2fe40003f44270 */
[----:B------:R-:W-:Y:S01]  /*09f0*/  VIMNMX R5, PT, PT, R5, R6, !PT ;  /* 0x0000000605057248 */ /* 0x000fe20007fe0100 */
[----:B------:R-:W-:Y:S01]  /*0a00*/  IMAD.MOV.U32 R6, RZ, RZ, 0x3 ;  /* 0x00000003ff067424 */ /* 0x000fe200078e00ff */
[----:B------:R-:W-:-:S03]  /*0a10*/  SEL R10, R10, 0x3, P2 ;  /* 0x000000030a0a7807 */ /* 0x000fc60001000000 */
[----:B------:R-:W-:Y:S01]  /*0a20*/  STS [R4+0xc], R5 ;  /* 0x00000c0504007388 */ /* 0x000fe20000000800 */
[----:B------:R-:W-:-:S05]  /*0a30*/  SEL R6, R6, 0x2, P2 ;  /* 0x0000000206067807 */ /* 0x000fca0001000000 */
[C---:B------:R-:W-:Y:S02]  /*0a40*/  @!P2 VIADD R7, R3.reuse, 0xc ;  /* 0x0000000c0307a836 */ /* 0x040fe40000000000 */
[----:B------:R-:W-:-:S04]  /*0a50*/  @!P2 VIADD R8, R3, 0x8 ;  /* 0x000000080308a836 */ /* 0x000fc80000000000 */
[----:B------:R-:W-:Y:S04]  /*0a60*/  LDS R7, [R7] ;  /* 0x0000000007077984 */ /* 0x000fe80000000800 */
[----:B------:R-:W1:Y:S02]  /*0a70*/  LDS R8, [R8+-0x10] ;  /* 0xfffff00008087984 */ /* 0x000e640000000800 */
[----:B-1----:R-:W-:-:S13]  /*0a80*/  ISETP.GT.AND P3, PT, R7, R8, PT ;  /* 0x000000080700720c */ /* 0x002fda0003f64270 */
[----:B------:R-:W-:Y:S01]  /*0a90*/  @P3 IADD3 R10, PT, PT, R10, -0x1, RZ ;  /* 0xffffffff0a0a3810 */ /* 0x000fe20007ffe0ff */
[----:B------:R-:W-:Y:S01]  /*0aa0*/  @!P3 VIADD R6, R6, 0xffffffff ;  /* 0xffffffff0606b836 */ /* 0x000fe20000000000 */
[----:B------:R-:W-:Y:S03]  /*0ab0*/  @!P3 STS [R4+0x8], R8 ;  /* 0x000008080400b388 */ /* 0x000fe60000000800 */
[--C-:B------:R-:W-:Y:S01]  /*0ac0*/  IMAD R9, R10, 0x4, R3.reuse ;  /* 0x000000040a097824 */ /* 0x100fe200078e0203 */
[----:B------:R-:W-:Y:S01]  /*0ad0*/  @P3 STS [R4+0x8], R7 ;  /* 0x0000080704003388 */ /* 0x000fe20000000800 */
[----:B------:R-:W-:-:S04]  /*0ae0*/  IMAD R5, R6, 0x4, R3 ;  /* 0x0000000406057824 */ /* 0x000fc800078e0203 */
[----:B------:R-:W-:Y:S04]  /*0af0*/  LDS R9, [R9] ;  /* 0x0000000009097984 */ /* 0x000fe80000000800 */
[----:B------:R-:W1:Y:S02]  /*0b00*/  LDS R5, [R5+-0x10] ;  /* 0xfffff00005057984 */ /* 0x000e640000000800 */
[----:B-1----:R-:W-:-:S13]  /*0b10*/  ISETP.GT.AND P2, PT, R9, R5, PT ;  /* 0x000000050900720c */ /* 0x002fda0003f44270 */
[----:B------:R-:W-:Y:S01]  /*0b20*/  @P2 VIADD R10, R10, 0xffffffff ;  /* 0xffffffff0a0a2836 */ /* 0x000fe20000000000 */
[----:B------:R-:W-:Y:S01]  /*0b30*/  @!P2 IADD3 R6, PT, PT, R6, -0x1, RZ ;  /* 0xffffffff0606a810 */ /* 0x000fe20007ffe0ff */
[----:B------:R-:W-:Y:S02]  /*0b40*/  @!P2 STS [R4+0x4], R5 ;  /* 0x000004050400a388 */ /* 0x000fe40000000800 */
[--C-:B------:R-:W-:Y:S02]  /*0b50*/  IMAD R10, R10, 0x4, R3.reuse ;  /* 0x000000040a0a7824 */ /* 0x100fe400078e0203 */
[----:B------:R-:W-:Y:S01]  /*0b60*/  IMAD R6, R6, 0x4, R3 ;  /* 0x0000000406067824 */ /* 0x000fe200078e0203 */
[----:B------:R-:W-:Y:S04]  /*0b70*/  @P2 STS [R4+0x4], R9 ;  /* 0x0000040904002388 */ /* 0x000fe80000000800 */
[----:B------:R-:W-:Y:S04]  /*0b80*/  LDS R10, [R10] ;  /* 0x000000000a0a7984 */ /* 0x000fe80000000800 */
[----:B------:R-:W1:Y:S02]  /*0b90*/  LDS R7, [R6+-0x10] ;  /* 0xfffff00006077984 */ /* 0x000e640000000800 */
[----:B-1----:R-:W-:-:S05]  /*0ba0*/  VIMNMX R7, PT, PT, R10, R7, !PT ;  /* 0x000000070a077248 */ /* 0x002fca0007fe0100 */
[----:B------:R2:W-:Y:S02]  /*0bb0*/  STS [R4], R7 ;  /* 0x0000000704007388 */ /* 0x0005e40000000800 */
.L_x_5:
[----:B------:R-:W-:Y:S05]  /*0bc0*/  BSYNC.RECONVERGENT B0 ;  /* 0x0000000000007941 */ /* 0x000fea0003800200 */
.L_x_3:
[----:B------:R-:W-:Y:S01]  /*0bd0*/  BAR.SYNC.DEFER_BLOCKING 0x0 ;  /* 0x0000000000007b1d */ /* 0x000fe20000010000 */
[----:B------:R-:W-:-:S04]  /*0be0*/  UIADD3 UR4, UPT, UPT, UR4, 0x1, URZ ;  /* 0x0000000104047890 */ /* 0x000fc8000fffe0ff */
[----:B------:R-:W-:Y:S01]  /*0bf0*/  UISETP.NE.AND UP0, UPT, UR4, 0x200, UPT ;  /* 0x000002000400788c */ /* 0x000fe2000bf05270 */
[----:B-1----:R-:W1:Y:S04]  /*0c00*/  LDS R6, [R4] ;  /* 0x0000000004067984 */ /* 0x002e680000000800 */
[----:B-1----:R-:W-:Y:S04]  /*0c10*/  STS [R3], R6 ;  /* 0x0000000603007388 */ /* 0x002fe80000000800 */
[----:B------:R-:W1:Y:S04]  /*0c20*/  LDS R8, [R4+0x4] ;  /* 0x0000040004087984 */ /* 0x000e680000000800 */
[----:B-1----:R-:W-:Y:S04]  /*0c30*/  STS [R3+0x4], R8 ;  /* 0x0000040803007388 */ /* 0x002fe80000000800 */
[----:B------:R-:W1:Y:S04]  /*0c40*/  LDS R10, [R4+0x8] ;  /* 0x00000800040a7984 */ /* 0x000e680000000800 */
[----:B-1----:R-:W-:Y:S04]  /*0c50*/  STS [R3+0x8], R10 ;  /* 0x0000080a03007388 */ /* 0x002fe80000000800 */
[----:B0-----:R-:W0:Y:S04]  /*0c60*/  LDS R12, [R4+0xc] ;  /* 0x00000c00040c7984 */ /* 0x001e280000000800 */
[----:B0-----:R1:W-:Y:S01]  /*0c70*/  STS [R3+0xc], R12 ;  /* 0x00000c0c03007388 */ /* 0x0013e20000000800 */
[----:B------:R-:W-:Y:S06]  /*0c80*/  BAR.SYNC.DEFER_BLOCKING 0x0 ;  /* 0x0000000000007b1d */ /* 0x000fec0000010000 */
[----:B------:R-:W-:Y:S05]  /*0c90*/  BRA.U UP0, `(.L_x_6) ;  /* 0xfffffff500487547 */ /* 0x000fea000b83ffff */
[----:B------:R-:W-:-:S13]  /*0ca0*/  ISETP.GT.AND P0, PT, R0, 0x1ffff, PT ;  /* 0x0001ffff0000780c */ /* 0x000fda0003f04270 */
[----:B------:R-:W0:Y:S01]  /*0cb0*/  @!P0 LDS.128 R8, [R3] ;  /* 0x0000000003088984 */ /* 0x000e220000000c00 */
[----:B--2---:R-:W2:Y:S01]  /*0cc0*/  @!P0 LDC.64 R4, c[0x0][0x380] ;  /* 0x0000e000ff048b82 */ /* 0x004ea20000000a00 */
[----:B------:R-:W-:-:S04]  /*0cd0*/  @!P0 IMAD.SHL.U32 R7, R0, 0x4, RZ ;  /* 0x0000000400078824 */ /* 0x000fc800078e00ff */
[----:B--2---:R-:W-:-:S05]  /*0ce0*/  @!P0 IMAD.WIDE R4, R7, 0x4, R4 ;  /* 0x0000000407048825 */ /* 0x004fca00078e0204 */
[----:B0-----:R-:W-:Y:S04]  /*0cf0*/  @!P0 STG.E desc[UR8][R4.64], R8 ;  /* 0x0000000804008986 */ /* 0x001fe8000c101908 */
[----:B------:R-:W-:Y:S04]  /*0d00*/  @!P0 STG.E desc[UR8][R4.64+0x4], R9 ;  /* 0x0000040904008986 */ /* 0x000fe8000c101908 */
[----:B------:R-:W-:Y:S04]  /*0d10*/  @!P0 STG.E desc[UR8][R4.64+0x8], R10 ;  /* 0x0000080a04008986 */ /* 0x000fe8000c101908 */
[----:B------:R-:W-:Y:S01]  /*0d20*/  @!P0 STG.E desc[UR8][R4.64+0xc], R11 ;  /* 0x00000c0b04008986 */ /* 0x000fe2000c101908 */
[----:B------:R-:W-:Y:S06]  /*0d30*/  BAR.SYNC.DEFER_BLOCKING 0x0 ;  /* 0x0000000000007b1d */ /* 0x000fec0000010000 */
[----:B------:R-:W-:Y:S05]  /*0d40*/  EXIT ;  /* 0x000000000000794d */ /* 0x000fea0003800000 */
.L_x_7:
[----:B------:R-:W-:-:S00]  /*0d50*/  BRA `(.L_x_7) ;  /* 0xfffffffc00fc7947 */ /* 0x000fc0000383ffff */
[----:B------:R-:W-:-:S00]  /*0d60*/  NOP ;  /* 0x0000000000007918 */ /* 0x000fc00000000000 */
        /* <DEDUP_REMOVED lines=9> */
.L_x_8:


//--------------------- .nv.shared._Z3pcmPi       --------------------------
	.section	.nv.shared._Z3pcmPi,"aw",@nobits
	.sectionflags	@""
	.align	4
.nv.shared._Z3pcmPi:
	.zero		33792


//--------------------- .nv.shared.reserved.0     --------------------------
	.section	.nv.shared.reserved.0,"aw",@nobits
	.weak		__nv_reservedSMEM_offset_0_alias
	.size		__nv_reservedSMEM_offset_0_alias, 0, 64
	.other		__nv_reservedSMEM_offset_0_alias,@"STO_CUDA_RESERVED_SHARED STV_DEFAULT"
__nv_reservedSMEM_offset_0_alias:
	.zero		0
	.zero		64


//--------------------- .nv.constant0._Z3pcmPi    --------------------------
	.section	.nv.constant0._Z3pcmPi,"a",@progbits
	.sectionflags	@""
	.align	4
.nv.constant0._Z3pcmPi:
	.zero		904


//--------------------- SYMBOLS --------------------------

	.type		.nv.reservedSmem.offset0,@object
	.size		.nv.reservedSmem.offset0,0x4
	.type		.nv.reservedSmem.cap,@object
	.size		.nv.reservedSmem.cap,0x4
